	.headerflags	@"EF_CUDA_TEXMODE_UNIFIED EF_CUDA_64BIT_ADDRESS EF_CUDA_ACCELERATORS EF_CUDA_SM90 EF_CUDA_VIRTUAL_SM(EF_CUDA_SM90)"
	.elftype	@"ET_EXEC"


//--------------------- .nv.info                  --------------------------
	.section	.nv.info,"",@"SHT_CUDA_INFO"
	.align	4


	//----- nvinfo : EIATTR_REGCOUNT
	.align		4
        /*0000*/ 	.byte	0x04, 0x2f
        /*0002*/ 	.short	(.L_1 - .L_0)
	.align		4
.L_0:
        /*0004*/ 	.word	index@(triton_per_fused__softmax_convolution_2)
        /*0008*/ 	.word	0x00000016


	//----- nvinfo : EIATTR_MIN_STACK_SIZE
	.align		4
.L_1:
        /*000c*/ 	.byte	0x04, 0x12
        /*000e*/ 	.short	(.L_3 - .L_2)
	.align		4
.L_2:
        /*0010*/ 	.word	index@(triton_per_fused__softmax_convolution_2)
        /*0014*/ 	.word	0x00000000


	//----- nvinfo : EIATTR_FRAME_SIZE
	.align		4
.L_3:
        /*0018*/ 	.byte	0x04, 0x11
        /*001a*/ 	.short	(.L_5 - .L_4)
	.align		4
.L_4:
        /*001c*/ 	.word	index@(triton_per_fused__softmax_convolution_2)
        /*0020*/ 	.word	0x00000000


	//----- nvinfo : EIATTR_MIN_STACK_SIZE
	.align		4
.L_5:
        /*0024*/ 	.byte	0x04, 0x12
        /*0026*/ 	.short	(.L_7 - .L_6)
	.align		4
.L_6:
        /*0028*/ 	.word	index@(triton_per_fused__softmax_convolution_2)
        /*002c*/ 	.word	0x00000000
.L_7:


//--------------------- .nv.info.triton_per_fused__softmax_convolution_2 --------------------------
	.section	.nv.info.triton_per_fused__softmax_convolution_2,"",@"SHT_CUDA_INFO"
	.sectionflags	@""
	.align	4


	//----- nvinfo : EIATTR_CUDA_API_VERSION
	.align		4
        /*0000*/ 	.byte	0x04, 0x37
        /*0002*/ 	.short	(.L_9 - .L_8)
.L_8:
        /*0004*/ 	.word	0x0000007c


	//----- nvinfo : EIATTR_KPARAM_INFO
	.align		4
.L_9:
        /*0008*/ 	.byte	0x04, 0x17
        /*000a*/ 	.short	(.L_11 - .L_10)
.L_10:
        /*000c*/ 	.word	0x00000000
        /*0010*/ 	.short	0x0005
        /*0012*/ 	.short	0x0024
        /*0014*/ 	.byte	0x00, 0xf0, 0x11, 0x00


	//----- nvinfo : EIATTR_KPARAM_INFO
	.align		4
.L_11:
        /*0018*/ 	.byte	0x04, 0x17
        /*001a*/ 	.short	(.L_13 - .L_12)
.L_12:
        /*001c*/ 	.word	0x00000000
        /*0020*/ 	.short	0x0004
        /*0022*/ 	.short	0x0020
        /*0024*/ 	.byte	0x00, 0xf0, 0x11, 0x00


	//----- nvinfo : EIATTR_KPARAM_INFO
	.align		4
.L_13:
        /*0028*/ 	.byte	0x04, 0x17
        /*002a*/ 	.short	(.L_15 - .L_14)
.L_14:
        /*002c*/ 	.word	0x00000000
        /*0030*/ 	.short	0x0003
        /*0032*/ 	.short	0x0018
        /*0034*/ 	.byte	0x00, 0xf4, 0x21, 0x00


	//----- nvinfo : EIATTR_KPARAM_INFO
	.align		4
.L_15:
        /*0038*/ 	.byte	0x04, 0x17
        /*003a*/ 	.short	(.L_17 - .L_16)
.L_16:
        /*003c*/ 	.word	0x00000000
        /*0040*/ 	.short	0x0002
        /*0042*/ 	.short	0x0010
        /*0044*/ 	.byte	0x00, 0xf4, 0x21, 0x00


	//----- nvinfo : EIATTR_KPARAM_INFO
	.align		4
.L_17:
        /*0048*/ 	.byte	0x04, 0x17
        /*004a*/ 	.short	(.L_19 - .L_18)
.L_18:
        /*004c*/ 	.word	0x00000000
        /*0050*/ 	.short	0x0001
        /*0052*/ 	.short	0x0008
        /*0054*/ 	.byte	0x00, 0xf4, 0x21, 0x00


	//----- nvinfo : EIATTR_KPARAM_INFO
	.align		4
.L_19:
        /*0058*/ 	.byte	0x04, 0x17
        /*005a*/ 	.short	(.L_21 - .L_20)
.L_20:
        /*005c*/ 	.word	0x00000000
        /*0060*/ 	.short	0x0000
        /*0062*/ 	.short	0x0000
        /*0064*/ 	.byte	0x00, 0xf4, 0x21, 0x00


	//----- nvinfo : EIATTR_SPARSE_MMA_MASK
	.align		4
.L_21:
        /*0068*/ 	.byte	0x03, 0x50
        /*006a*/ 	.short	0x0000


	//----- nvinfo : EIATTR_MAXREG_COUNT
	.align		4
        /*006c*/ 	.byte	0x03, 0x1b
        /*006e*/ 	.short	0x00ff


	//----- nvinfo : EIATTR_COOP_GROUP_MASK_REGIDS
	.align		4
        /*0070*/ 	.byte	0x04, 0x29
        /*0072*/ 	.short	(.L_23 - .L_22)


	//   ....[0]....
.L_22:
        /*0074*/ 	.word	0xffffffff


	//   ....[1]....
        /*0078*/ 	.word	0xffffffff


	//   ....[2]....
        /*007c*/ 	.word	0xffffffff


	//   ....[3]....
        /*0080*/ 	.word	0xffffffff


	//   ....[4]....
        /*0084*/ 	.word	0xffffffff


	//   ....[5]....
        /*0088*/ 	.word	0xffffffff


	//----- nvinfo : EIATTR_COOP_GROUP_INSTR_OFFSETS
	.align		4
.L_23:
        /*008c*/ 	.byte	0x04, 0x28
        /*008e*/ 	.short	(.L_25 - .L_24)


	//   ....[0]....
.L_24:
        /*0090*/ 	.word	0x00000290


	//   ....[1]....
        /*0094*/ 	.word	0x000002d0


	//   ....[2]....
        /*0098*/ 	.word	0x00000310


	//   ....[3]....
        /*009c*/ 	.word	0x00000430


	//   ....[4]....
        /*00a0*/ 	.word	0x00000450


	//   ....[5]....
        /*00a4*/ 	.word	0x00000470


	//----- nvinfo : EIATTR_EXIT_INSTR_OFFSETS
	.align		4
.L_25:
        /*00a8*/ 	.byte	0x04, 0x1c
        /*00aa*/ 	.short	(.L_27 - .L_26)


	//   ....[0]....
.L_26:
        /*00ac*/ 	.word	0x000005b0


	//   ....[1]....
        /*00b0*/ 	.word	0x000005d0


	//----- nvinfo : EIATTR_REQNTID
	.align		4
.L_27:
        /*00b4*/ 	.byte	0x04, 0x10
        /*00b6*/ 	.short	(.L_29 - .L_28)
.L_28:
        /*00b8*/ 	.word	0x00000040
        /*00bc*/ 	.word	0x00000001
        /*00c0*/ 	.word	0x00000001


	//----- nvinfo : EIATTR_CBANK_PARAM_SIZE
	.align		4
.L_29:
        /*00c4*/ 	.byte	0x03, 0x19
        /*00c6*/ 	.short	0x0028


	//----- nvinfo : EIATTR_PARAM_CBANK
	.align		4
        /*00c8*/ 	.byte	0x04, 0x0a
        /*00ca*/ 	.short	(.L_31 - .L_30)
	.align		4
.L_30:
        /*00cc*/ 	.word	index@(.nv.constant0.triton_per_fused__softmax_convolution_2)
        /*00d0*/ 	.short	0x0210
        /*00d2*/ 	.short	0x0028


	//----- nvinfo : EIATTR_SW_WAR
	.align		4
.L_31:
        /*00d4*/ 	.byte	0x04, 0x36
        /*00d6*/ 	.short	(.L_33 - .L_32)
.L_32:
        /*00d8*/ 	.word	0x00000008
.L_33:


//--------------------- .nv.callgraph             --------------------------
	.section	.nv.callgraph,"",@"SHT_CUDA_CALLGRAPH"
	.align	4
	.sectionentsize	8
	.align		4
        /*0000*/ 	.word	0x00000000
	.align		4
        /*0004*/ 	.word	0xffffffff
	.align		4
        /*0008*/ 	.word	0x00000000
	.align		4
        /*000c*/ 	.word	0xfffffffe
	.align		4
        /*0010*/ 	.word	0x00000000
	.align		4
        /*0014*/ 	.word	0xfffffffd
	.align		4
        /*0018*/ 	.word	0x00000000
	.align		4
        /*001c*/ 	.word	0xfffffffc


//--------------------- .text.triton_per_fused__softmax_convolution_2 --------------------------
	.section	.text.triton_per_fused__softmax_convolution_2,"ax",@progbits
	.sectionflags	@"SHF_BARRIERS=1"
	.align	128
        .global         triton_per_fused__softmax_convolution_2
        .type           triton_per_fused__softmax_convolution_2,@function
        .size           triton_per_fused__softmax_convolution_2,(.L_x_1 - triton_per_fused__softmax_convolution_2)
        .other          triton_per_fused__softmax_convolution_2,@"STO_CUDA_ENTRY STV_DEFAULT"
triton_per_fused__softmax_convolution_2:
.text.triton_per_fused__softmax_convolution_2:
[----:B------:R-:W0:Y:S02]  /*0000*/  LDC R1, c[0x0][0x28] ;  /* 0x00000a00ff017b82 */ /* 0x000e240000000800 */
[----:B------:R-:W1:Y:S01]  /*0010*/  S2R R0, SR_TID.X ;  /* 0x0000000000007919 */ /* 0x000e620000002100 */
[----:B------:R-:W2:Y:S01]  /*0020*/  LDC.64 R10, c[0x0][0x220] ;  /* 0x00008800ff0a7b82 */ /* 0x000ea20000000a00 */
[----:B------:R-:W-:Y:S01]  /*0030*/  CS2R R16, SRZ ;  /* 0x0000000000107805 */ /* 0x000fe2000001ff00 */
[----:B------:R-:W-:Y:S01]  /*0040*/  IMAD.MOV.U32 R15, RZ, RZ, RZ ;  /* 0x000000ffff0f7224 */ /* 0x000fe200078e00ff */
[----:B------:R-:W3:Y:S01]  /*0050*/  S2R R4, SR_CTAID.X ;  /* 0x0000000000047919 */ /* 0x000ee20000002500 */
[----:B------:R-:W-:-:S04]  /*0060*/  ULDC.64 UR4, c[0x0][0x208] ;  /* 0x0000820000047ab9 */ /* 0x000fc80000000a00 */
[----:B------:R-:W4:Y:S01]  /*0070*/  LDC.64 R2, c[0x0][0x210] ;  /* 0x00008400ff027b82 */ /* 0x000f220000000a00 */
[----:B-1----:R-:W-:Y:S01]  /*0080*/  SHF.R.U32.HI R6, RZ, 0x3, R0 ;  /* 0x00000003ff067819 */ /* 0x002fe20000011600 */
[----:B------:R-:W-:Y:S02]  /*0090*/  IMAD.SHL.U32 R8, R0, 0x2, RZ ;  /* 0x0000000200087824 */ /* 0x000fe400078e00ff */
[----:B---3--:R-:W-:Y:S01]  /*00a0*/  IMAD.SHL.U32 R9, R4, 0x8, RZ ;  /* 0x0000000804097824 */ /* 0x008fe200078e00ff */
[----:B------:R-:W-:-:S03]  /*00b0*/  SHF.R.S32.HI R12, RZ, 0x1c, R4 ;  /* 0x0000001cff0c7819 */ /* 0x000fc60000011404 */
[----:B------:R-:W1:Y:S01]  /*00c0*/  LDC.64 R4, c[0x0][0x218] ;  /* 0x00008600ff047b82 */ /* 0x000e620000000a00 */
[----:B------:R-:W-:Y:S02]  /*00d0*/  SGXT.U32 R6, R6, 0x3 ;  /* 0x000000030606781a */ /* 0x000fe40000000000 */
[----:B------:R-:W-:Y:S02]  /*00e0*/  SGXT R12, R12, 0x1 ;  /* 0x000000010c0c781a */ /* 0x000fe40000000200 */
[----:B------:R-:W-:Y:S02]  /*00f0*/  LOP3.LUT R7, R9, R6, RZ, 0xfc, !PT ;  /* 0x0000000609077212 */ /* 0x000fe400078efcff */
[----:B------:R-:W-:Y:S02]  /*0100*/  LOP3.LUT R6, R8, 0xe, RZ, 0xc0, !PT ;  /* 0x0000000e08067812 */ /* 0x000fe400078ec0ff */
[----:B------:R-:W-:Y:S02]  /*0110*/  LEA.HI R13, R12, R7, RZ, 0x4 ;  /* 0x000000070c0d7211 */ /* 0x000fe400078f20ff */
[----:B------:R-:W-:-:S02]  /*0120*/  ISETP.GE.AND P1, PT, R7, 0x40, PT ;  /* 0x000000400700780c */ /* 0x000fc40003f26270 */
[----:B------:R-:W-:-:S05]  /*0130*/  LOP3.LUT R13, R6, 0xfffffff0, R13, 0xf8, !PT ;  /* 0xfffffff0060d7812 */ /* 0x000fca00078ef80d */
[----:B--2---:R-:W-:-:S04]  /*0140*/  IMAD.WIDE R12, R13, 0x4, R10 ;  /* 0x000000040d0c7825 */ /* 0x004fc800078e020a */
[----:B----4-:R-:W-:Y:S02]  /*0150*/  IMAD.WIDE R10, R7, 0x4, R2 ;  /* 0x00000004070a7825 */ /* 0x010fe400078e0202 */
[----:B------:R-:W2:Y:S04]  /*0160*/  @!P1 LDG.E.EL.64 R16, desc[UR4][R12.64] ;  /* 0x000000040c109981 */ /* 0x000ea8000c2e1b00 */
[----:B------:R-:W3:Y:S04]  /*0170*/  @!P1 LDG.E.EL R15, desc[UR4][R10.64] ;  /* 0x000000040a0f9981 */ /* 0x000ee8000c2e1900 */
[----:B-1----:R1:W3:Y:S01]  /*0180*/  LDG.E R4, desc[UR4][R4.64] ;  /* 0x0000000404047981 */ /* 0x0022e2000c1e1900 */
[----:B------:R-:W-:-:S04]  /*0190*/  LOP3.LUT R9, R9, 0x7, R0, 0xf8, !PT ;  /* 0x0000000709097812 */ /* 0x000fc800078ef800 */
[C---:B------:R-:W-:Y:S01]  /*01a0*/  ISETP.GE.AND P3, PT, R9.reuse, 0x40, PT ;  /* 0x000000400900780c */ /* 0x040fe20003f66270 */
[----:B------:R-:W-:-:S04]  /*01b0*/  IMAD.WIDE R2, R9, 0x4, R2 ;  /* 0x0000000409027825 */ /* 0x000fc800078e0202 */
[----:B-1----:R-:W-:-:S08]  /*01c0*/  IMAD.MOV.U32 R5, RZ, RZ, RZ ;  /* 0x000000ffff057224 */ /* 0x002fd000078e00ff */
[----:B------:R-:W4:Y:S01]  /*01d0*/  @!P3 LDG.E.EL R5, desc[UR4][R2.64] ;  /* 0x000000040205b981 */ /* 0x000f22000c2e1900 */
[----:B------:R-:W-:Y:S01]  /*01e0*/  BAR.SYNC.DEFER_BLOCKING 0x0 ;  /* 0x0000000000007b1d */ /* 0x000fe20000010000 */
[----:B--2---:R-:W-:Y:S02]  /*01f0*/  SEL R16, R16, RZ, !P1 ;  /* 0x000000ff10107207 */ /* 0x004fe40004800000 */
[----:B------:R-:W-:Y:S01]  /*0200*/  SEL R17, R17, RZ, !P1 ;  /* 0x000000ff11117207 */ /* 0x000fe20004800000 */
[----:B---3--:R-:W-:-:S04]  /*0210*/  FADD R15, R4, R15 ;  /* 0x0000000f040f7221 */ /* 0x008fc80000000000 */
[-C--:B------:R-:W-:Y:S01]  /*0220*/  FMUL R8, R16, R15.reuse ;  /* 0x0000000f10087220 */ /* 0x080fe20000400000 */
[----:B------:R-:W-:-:S04]  /*0230*/  FMUL R14, R17, R15 ;  /* 0x0000000f110e7220 */ /* 0x000fc80000400000 */
[----:B------:R-:W-:Y:S02]  /*0240*/  FSEL R8, R8, -INF , !P1 ;  /* 0xff80000008087808 */ /* 0x000fe40004800000 */
[----:B------:R-:W-:-:S04]  /*0250*/  FSEL R19, R14, -INF , !P1 ;  /* 0xff8000000e137808 */ /* 0x000fc80004800000 */
[C---:B------:R-:W-:Y:S02]  /*0260*/  FSETP.GT.AND P0, PT, R8.reuse, R19, PT ;  /* 0x000000130800720b */ /* 0x040fe40003f04000 */
[----:B------:R-:W-:-:S11]  /*0270*/  FSETP.NAN.AND P2, PT, R8, R8, PT ;  /* 0x000000080800720b */ /* 0x000fd60003f48000 */
[----:B------:R-:W-:-:S05]  /*0280*/  @!P0 FSEL R8, R8, R19, P2 ;  /* 0x0000001308088208 */ /* 0x000fca0001000000 */
[----:B------:R-:W1:Y:S01]  /*0290*/  SHFL.BFLY PT, R11, R8, 0x4, 0x1f ;  /* 0x0c801f00080b7f89 */ /* 0x000e6200000e0000 */
[C---:B------:R-:W-:Y:S02]  /*02a0*/  FSETP.NAN.AND P2, PT, R8.reuse, R8, PT ;  /* 0x000000080800720b */ /* 0x040fe40003f48000 */
[----:B-1----:R-:W-:-:S13]  /*02b0*/  FSETP.GT.AND P0, PT, R8, R11, PT ;  /* 0x0000000b0800720b */ /* 0x002fda0003f04000 */
        /* <DEDUP_REMOVED lines=9> */
[-CC-:B------:R-:W-:Y:S01]  /*0350*/  FFMA R16, R16, R15.reuse, -R8.reuse ;  /* 0x0000000f10107223 */ /* 0x180fe20000000808 */
[----:B------:R-:W-:-:S03]  /*0360*/  FFMA R15, R17, R15, -R8 ;  /* 0x0000000f110f7223 */ /* 0x000fc60000000808 */
[----:B------:R-:W-:Y:S01]  /*0370*/  FMUL R16, R16, 1.4426950216293334961 ;  /* 0x3fb8aa3b10107820 */ /* 0x000fe20000400000 */
[----:B------:R-:W-:-:S04]  /*0380*/  FMUL R15, R15, 1.4426950216293334961 ;  /* 0x3fb8aa3b0f0f7820 */ /* 0x000fc80000400000 */
[----:B------:R-:W-:Y:S02]  /*0390*/  FSETP.GEU.AND P0, PT, R16, -126, PT ;  /* 0xc2fc00001000780b */ /* 0x000fe40003f0e000 */
[----:B------:R-:W-:-:S11]  /*03a0*/  FSETP.GEU.AND P2, PT, R15, -126, PT ;  /* 0xc2fc00000f00780b */ /* 0x000fd60003f4e000 */
[----:B------:R-:W-:Y:S02]  /*03b0*/  @!P0 FMUL R16, R16, 0.5 ;  /* 0x3f00000010108820 */ /* 0x000fe40000400000 */
[----:B------:R-:W-:Y:S02]  /*03c0*/  @!P2 FMUL R15, R15, 0.5 ;  /* 0x3f0000000f0fa820 */ /* 0x000fe40000400000 */
[----:B------:R-:W1:Y:S08]  /*03d0*/  MUFU.EX2 R8, R16 ;  /* 0x0000001000087308 */ /* 0x000e700000000800 */
[----:B------:R-:W2:Y:S01]  /*03e0*/  MUFU.EX2 R13, R15 ;  /* 0x0000000f000d7308 */ /* 0x000ea20000000800 */
[----:B-1----:R-:W-:Y:S01]  /*03f0*/  @!P0 FMUL R8, R8, R8 ;  /* 0x0000000808088220 */ /* 0x002fe20000400000 */
[----:B--2---:R-:W-:-:S04]  /*0400*/  @!P2 FMUL R13, R13, R13 ;  /* 0x0000000d0d0da220 */ /* 0x004fc80000400000 */
[----:B------:R-:W-:-:S05]  /*0410*/  FADD R10, R8, R13 ;  /* 0x0000000d080a7221 */ /* 0x000fca0000000000 */
[----:B------:R-:W-:-:S05]  /*0420*/  FSEL R12, R10, RZ, !P1 ;  /* 0x000000ff0a0c7208 */ /* 0x000fca0004800000 */
[----:B------:R-:W1:Y:S02]  /*0430*/  SHFL.BFLY PT, R11, R12, 0x4, 0x1f ;  /* 0x0c801f000c0b7f89 */ /* 0x000e6400000e0000 */
[----:B-1----:R-:W-:-:S05]  /*0440*/  FADD R14, R12, R11 ;  /* 0x0000000b0c0e7221 */ /* 0x002fca0000000000 */
[----:B------:R-:W1:Y:S02]  /*0450*/  SHFL.BFLY PT, R11, R14, 0x2, 0x1f ;  /* 0x0c401f000e0b7f89 */ /* 0x000e6400000e0000 */
[----:B-1----:R-:W-:-:S05]  /*0460*/  FADD R17, R14, R11 ;  /* 0x0000000b0e117221 */ /* 0x002fca0000000000 */
[----:B------:R-:W1:Y:S01]  /*0470*/  SHFL.BFLY PT, R10, R17, 0x1, 0x1f ;  /* 0x0c201f00110a7f89 */ /* 0x000e6200000e0000 */
[----:B------:R-:W-:Y:S01]  /*0480*/  LOP3.LUT P0, RZ, R0, 0x38, RZ, 0xc0, !PT ;  /* 0x0000003800ff7812 */ /* 0x000fe2000780c0ff */
[----:B-1----:R-:W-:Y:S02]  /*0490*/  FADD R16, R17, R10 ;  /* 0x0000000a11107221 */ /* 0x002fe40000000000 */
[----:B------:R-:W1:Y:S03]  /*04a0*/  LDC.64 R10, c[0x0][0x228] ;  /* 0x00008a00ff0a7b82 */ /* 0x000e660000000a00 */
[C---:B------:R-:W-:Y:S02]  /*04b0*/  FSETP.GT.AND P2, PT, |R16|.reuse, 8.50705917302346158658e+37, PT ;  /* 0x7e8000001000780b */ /* 0x040fe40003f44200 */
[----:B------:R-:W-:Y:S02]  /*04c0*/  FSETP.GEU.AND P3, PT, |R16|, 1.175494350822287508e-38, PT ;  /* 0x008000001000780b */ /* 0x000fe40003f6e200 */
[----:B------:R-:W-:-:S09]  /*04d0*/  ISETP.LT.AND P0, PT, R9, 0x40, !P0 ;  /* 0x000000400900780c */ /* 0x000fd20004701270 */
[----:B------:R-:W-:-:S04]  /*04e0*/  @P2 FMUL R16, R16, 0.25 ;  /* 0x3e80000010102820 */ /* 0x000fc80000400000 */
[----:B------:R-:W-:-:S06]  /*04f0*/  @!P3 FMUL R16, R16, 16777216 ;  /* 0x4b8000001010b820 */ /* 0x000fcc0000400000 */
[----:B------:R-:W2:Y:S01]  /*0500*/  MUFU.RCP R16, R16 ;  /* 0x0000001000107308 */ /* 0x000ea20000001000 */
[----:B----4-:R-:W-:Y:S01]  /*0510*/  FADD R9, R4, R5 ;  /* 0x0000000504097221 */ /* 0x010fe20000000000 */
[----:B------:R-:W-:Y:S01]  /*0520*/  @P2 FMUL R8, R8, 0.25 ;  /* 0x3e80000008082820 */ /* 0x000fe20000400000 */
[----:B------:R-:W-:Y:S01]  /*0530*/  @P2 FMUL R13, R13, 0.25 ;  /* 0x3e8000000d0d2820 */ /* 0x000fe20000400000 */
[----:B------:R-:W-:Y:S02]  /*0540*/  IMAD R5, R7, 0x10, R6 ;  /* 0x0000001007057824 */ /* 0x000fe400078e0206 */
[----:B------:R-:W-:Y:S01]  /*0550*/  @!P3 FMUL R8, R8, 16777216 ;  /* 0x4b8000000808b820 */ /* 0x000fe20000400000 */
[----:B------:R-:W-:Y:S01]  /*0560*/  @!P3 FMUL R13, R13, 16777216 ;  /* 0x4b8000000d0db820 */ /* 0x000fe20000400000 */
[----:B------:R3:W-:Y:S01]  /*0570*/  @P0 STG.E desc[UR4][R2.64], R9 ;  /* 0x0000000902000986 */ /* 0x0007e2000c101904 */
[----:B-1----:R-:W-:-:S04]  /*0580*/  IMAD.WIDE R4, R5, 0x4, R10 ;  /* 0x0000000405047825 */ /* 0x002fc800078e020a */
[C---:B--2---:R-:W-:Y:S01]  /*0590*/  FMUL R12, R16.reuse, R8 ;  /* 0x00000008100c7220 */ /* 0x044fe20000400000 */
[----:B------:R-:W-:Y:S01]  /*05a0*/  FMUL R13, R16, R13 ;  /* 0x0000000d100d7220 */ /* 0x000fe20000400000 */
[----:B------:R-:W-:Y:S06]  /*05b0*/  @P1 EXIT ;  /* 0x000000000000194d */ /* 0x000fec0003800000 */
[----:B------:R-:W-:Y:S01]  /*05c0*/  STG.E.64 desc[UR4][R4.64], R12 ;  /* 0x0000000c04007986 */ /* 0x000fe2000c101b04 */
[----:B------:R-:W-:Y:S05]  /*05d0*/  EXIT ;  /* 0x000000000000794d */ /* 0x000fea0003800000 */
.L_x_0:
[----:B------:R-:W-:-:S00]  /*05e0*/  BRA `(.L_x_0) ;  /* 0xfffffffc00fc7947 */ /* 0x000fc0000383ffff */
[----:B------:R-:W-:-:S00]  /*05f0*/  NOP ;  /* 0x0000000000007918 */ /* 0x000fc00000000000 */
        /* <DEDUP_REMOVED lines=8> */
.L_x_1:


//--------------------- .nv.constant0.triton_per_fused__softmax_convolution_2 --------------------------
	.section	.nv.constant0.triton_per_fused__softmax_convolution_2,"a",@progbits
	.sectionflags	@""
	.align	4
.nv.constant0.triton_per_fused__softmax_convolution_2:
	.zero		568
